//
// Generated by NVIDIA NVVM Compiler
//
// Compiler Build ID: CL-36424714
// Cuda compilation tools, release 13.0, V13.0.88
// Based on NVVM 20.0.0
//

.version 9.0
.target sm_100
.address_size 64

	// .globl	_Z3addPfS_S_l

.visible .entry _Z3addPfS_S_l(
	.param .u64 .ptr .align 1 _Z3addPfS_S_l_param_0,
	.param .u64 .ptr .align 1 _Z3addPfS_S_l_param_1,
	.param .u64 .ptr .align 1 _Z3addPfS_S_l_param_2,
	.param .u64 _Z3addPfS_S_l_param_3
)
{
	.reg .pred 	%p<10>;
	.reg .b32 	%f<88>;
	.reg .b64 	%rd<107>;

	ld.param.u64 	%rd29, [_Z3addPfS_S_l_param_0];
	ld.param.u64 	%rd30, [_Z3addPfS_S_l_param_1];
	ld.param.u64 	%rd31, [_Z3addPfS_S_l_param_2];
	ld.param.u64 	%rd28, [_Z3addPfS_S_l_param_3];
	cvta.to.global.u64 	%rd1, %rd31;
	cvta.to.global.u64 	%rd2, %rd30;
	cvta.to.global.u64 	%rd3, %rd29;
	setp.lt.s64 	%p1, %rd28, 1;
	@%p1 bra 	$L__BB0_12;
	and.b64  	%rd4, %rd28, 15;
	setp.lt.u64 	%p2, %rd28, 16;
	mov.b64 	%rd103, 0;
	@%p2 bra 	$L__BB0_4;
	and.b64  	%rd103, %rd28, 9223372036854775792;
	add.s64 	%rd100, %rd1, 32;
	add.s64 	%rd99, %rd2, 32;
	add.s64 	%rd98, %rd3, 32;
	mov.u64 	%rd101, %rd103;
$L__BB0_3:
	.pragma "nounroll";
	ld.global.f32 	%f1, [%rd98+-32];
	ld.global.f32 	%f2, [%rd99+-32];
	mul.f32 	%f3, %f1, %f2;
	st.global.f32 	[%rd100+-32], %f3;
	ld.global.f32 	%f4, [%rd98+-28];
	ld.global.f32 	%f5, [%rd99+-28];
	mul.f32 	%f6, %f4, %f5;
	st.global.f32 	[%rd100+-28], %f6;
	ld.global.f32 	%f7, [%rd98+-24];
	ld.global.f32 	%f8, [%rd99+-24];
	mul.f32 	%f9, %f7, %f8;
	st.global.f32 	[%rd100+-24], %f9;
	ld.global.f32 	%f10, [%rd98+-20];
	ld.global.f32 	%f11, [%rd99+-20];
	mul.f32 	%f12, %f10, %f11;
	st.global.f32 	[%rd100+-20], %f12;
	ld.global.f32 	%f13, [%rd98+-16];
	ld.global.f32 	%f14, [%rd99+-16];
	mul.f32 	%f15, %f13, %f14;
	st.global.f32 	[%rd100+-16], %f15;
	ld.global.f32 	%f16, [%rd98+-12];
	ld.global.f32 	%f17, [%rd99+-12];
	mul.f32 	%f18, %f16, %f17;
	st.global.f32 	[%rd100+-12], %f18;
	ld.global.f32 	%f19, [%rd98+-8];
	ld.global.f32 	%f20, [%rd99+-8];
	mul.f32 	%f21, %f19, %f20;
	st.global.f32 	[%rd100+-8], %f21;
	ld.global.f32 	%f22, [%rd98+-4];
	ld.global.f32 	%f23, [%rd99+-4];
	mul.f32 	%f24, %f22, %f23;
	st.global.f32 	[%rd100+-4], %f24;
	ld.global.f32 	%f25, [%rd98];
	ld.global.f32 	%f26, [%rd99];
	mul.f32 	%f27, %f25, %f26;
	st.global.f32 	[%rd100], %f27;
	ld.global.f32 	%f28, [%rd98+4];
	ld.global.f32 	%f29, [%rd99+4];
	mul.f32 	%f30, %f28, %f29;
	st.global.f32 	[%rd100+4], %f30;
	ld.global.f32 	%f31, [%rd98+8];
	ld.global.f32 	%f32, [%rd99+8];
	mul.f32 	%f33, %f31, %f32;
	st.global.f32 	[%rd100+8], %f33;
	ld.global.f32 	%f34, [%rd98+12];
	ld.global.f32 	%f35, [%rd99+12];
	mul.f32 	%f36, %f34, %f35;
	st.global.f32 	[%rd100+12], %f36;
	ld.global.f32 	%f37, [%rd98+16];
	ld.global.f32 	%f38, [%rd99+16];
	mul.f32 	%f39, %f37, %f38;
	st.global.f32 	[%rd100+16], %f39;
	ld.global.f32 	%f40, [%rd98+20];
	ld.global.f32 	%f41, [%rd99+20];
	mul.f32 	%f42, %f40, %f41;
	st.global.f32 	[%rd100+20], %f42;
	ld.global.f32 	%f43, [%rd98+24];
	ld.global.f32 	%f44, [%rd99+24];
	mul.f32 	%f45, %f43, %f44;
	st.global.f32 	[%rd100+24], %f45;
	ld.global.f32 	%f46, [%rd98+28];
	ld.global.f32 	%f47, [%rd99+28];
	mul.f32 	%f48, %f46, %f47;
	st.global.f32 	[%rd100+28], %f48;
	add.s64 	%rd101, %rd101, -16;
	add.s64 	%rd100, %rd100, 64;
	add.s64 	%rd99, %rd99, 64;
	add.s64 	%rd98, %rd98, 64;
	setp.ne.s64 	%p3, %rd101, 0;
	@%p3 bra 	$L__BB0_3;
$L__BB0_4:
	setp.eq.s64 	%p4, %rd4, 0;
	@%p4 bra 	$L__BB0_12;
	and.b64  	%rd18, %rd28, 7;
	setp.lt.u64 	%p5, %rd4, 8;
	@%p5 bra 	$L__BB0_7;
	shl.b64 	%rd33, %rd103, 2;
	add.s64 	%rd34, %rd3, %rd33;
	ld.global.f32 	%f49, [%rd34];
	add.s64 	%rd35, %rd2, %rd33;
	ld.global.f32 	%f50, [%rd35];
	mul.f32 	%f51, %f49, %f50;
	add.s64 	%rd36, %rd1, %rd33;
	st.global.f32 	[%rd36], %f51;
	add.s64 	%rd37, %rd33, 4;
	and.b64  	%rd38, %rd37, 17179869180;
	add.s64 	%rd39, %rd3, %rd38;
	ld.global.f32 	%f52, [%rd39];
	add.s64 	%rd40, %rd2, %rd38;
	ld.global.f32 	%f53, [%rd40];
	mul.f32 	%f54, %f52, %f53;
	add.s64 	%rd41, %rd1, %rd38;
	st.global.f32 	[%rd41], %f54;
	add.s64 	%rd42, %rd33, 8;
	and.b64  	%rd43, %rd42, 17179869180;
	add.s64 	%rd44, %rd3, %rd43;
	ld.global.f32 	%f55, [%rd44];
	add.s64 	%rd45, %rd2, %rd43;
	ld.global.f32 	%f56, [%rd45];
	mul.f32 	%f57, %f55, %f56;
	add.s64 	%rd46, %rd1, %rd43;
	st.global.f32 	[%rd46], %f57;
	add.s64 	%rd47, %rd33, 12;
	and.b64  	%rd48, %rd47, 17179869180;
	add.s64 	%rd49, %rd3, %rd48;
	ld.global.f32 	%f58, [%rd49];
	add.s64 	%rd50, %rd2, %rd48;
	ld.global.f32 	%f59, [%rd50];
	mul.f32 	%f60, %f58, %f59;
	add.s64 	%rd51, %rd1, %rd48;
	st.global.f32 	[%rd51], %f60;
	add.s64 	%rd52, %rd33, 16;
	and.b64  	%rd53, %rd52, 17179869180;
	add.s64 	%rd54, %rd3, %rd53;
	ld.global.f32 	%f61, [%rd54];
	add.s64 	%rd55, %rd2, %rd53;
	ld.global.f32 	%f62, [%rd55];
	mul.f32 	%f63, %f61, %f62;
	add.s64 	%rd56, %rd1, %rd53;
	st.global.f32 	[%rd56], %f63;
	add.s64 	%rd57, %rd33, 20;
	and.b64  	%rd58, %rd57, 17179869180;
	add.s64 	%rd59, %rd3, %rd58;
	ld.global.f32 	%f64, [%rd59];
	add.s64 	%rd60, %rd2, %rd58;
	ld.global.f32 	%f65, [%rd60];
	mul.f32 	%f66, %f64, %f65;
	add.s64 	%rd61, %rd1, %rd58;
	st.global.f32 	[%rd61], %f66;
	add.s64 	%rd62, %rd33, 24;
	and.b64  	%rd63, %rd62, 17179869180;
	add.s64 	%rd64, %rd3, %rd63;
	ld.global.f32 	%f67, [%rd64];
	add.s64 	%rd65, %rd2, %rd63;
	ld.global.f32 	%f68, [%rd65];
	mul.f32 	%f69, %f67, %f68;
	add.s64 	%rd66, %rd1, %rd63;
	st.global.f32 	[%rd66], %f69;
	add.s64 	%rd67, %rd33, 28;
	and.b64  	%rd68, %rd67, 17179869180;
	add.s64 	%rd69, %rd3, %rd68;
	ld.global.f32 	%f70, [%rd69];
	add.s64 	%rd70, %rd2, %rd68;
	ld.global.f32 	%f71, [%rd70];
	mul.f32 	%f72, %f70, %f71;
	add.s64 	%rd71, %rd1, %rd68;
	st.global.f32 	[%rd71], %f72;
	add.s64 	%rd72, %rd103, 8;
	and.b64  	%rd103, %rd72, 4294967295;
$L__BB0_7:
	setp.eq.s64 	%p6, %rd18, 0;
	@%p6 bra 	$L__BB0_12;
	and.b64  	%rd105, %rd28, 3;
	setp.lt.u64 	%p7, %rd18, 4;
	@%p7 bra 	$L__BB0_10;
	shl.b64 	%rd73, %rd103, 2;
	add.s64 	%rd74, %rd3, %rd73;
	ld.global.f32 	%f73, [%rd74];
	add.s64 	%rd75, %rd2, %rd73;
	ld.global.f32 	%f74, [%rd75];
	mul.f32 	%f75, %f73, %f74;
	add.s64 	%rd76, %rd1, %rd73;
	st.global.f32 	[%rd76], %f75;
	add.s64 	%rd77, %rd73, 4;
	and.b64  	%rd78, %rd77, 17179869180;
	add.s64 	%rd79, %rd3, %rd78;
	ld.global.f32 	%f76, [%rd79];
	add.s64 	%rd80, %rd2, %rd78;
	ld.global.f32 	%f77, [%rd80];
	mul.f32 	%f78, %f76, %f77;
	add.s64 	%rd81, %rd1, %rd78;
	st.global.f32 	[%rd81], %f78;
	add.s64 	%rd82, %rd73, 8;
	and.b64  	%rd83, %rd82, 17179869180;
	add.s64 	%rd84, %rd3, %rd83;
	ld.global.f32 	%f79, [%rd84];
	add.s64 	%rd85, %rd2, %rd83;
	ld.global.f32 	%f80, [%rd85];
	mul.f32 	%f81, %f79, %f80;
	add.s64 	%rd86, %rd1, %rd83;
	st.global.f32 	[%rd86], %f81;
	add.s64 	%rd87, %rd73, 12;
	and.b64  	%rd88, %rd87, 17179869180;
	add.s64 	%rd89, %rd3, %rd88;
	ld.global.f32 	%f82, [%rd89];
	add.s64 	%rd90, %rd2, %rd88;
	ld.global.f32 	%f83, [%rd90];
	mul.f32 	%f84, %f82, %f83;
	add.s64 	%rd91, %rd1, %rd88;
	st.global.f32 	[%rd91], %f84;
	add.s64 	%rd92, %rd103, 4;
	and.b64  	%rd103, %rd92, 4294967295;
$L__BB0_10:
	setp.eq.s64 	%p8, %rd105, 0;
	@%p8 bra 	$L__BB0_12;
$L__BB0_11:
	.pragma "nounroll";
	shl.b64 	%rd93, %rd103, 2;
	add.s64 	%rd94, %rd3, %rd93;
	ld.global.f32 	%f85, [%rd94];
	add.s64 	%rd95, %rd2, %rd93;
	ld.global.f32 	%f86, [%rd95];
	mul.f32 	%f87, %f85, %f86;
	add.s64 	%rd96, %rd1, %rd93;
	st.global.f32 	[%rd96], %f87;
	add.s64 	%rd97, %rd103, 1;
	and.b64  	%rd103, %rd97, 4294967295;
	add.s64 	%rd105, %rd105, -1;
	setp.ne.s64 	%p9, %rd105, 0;
	@%p9 bra 	$L__BB0_11;
$L__BB0_12:
	ret;

}


// ===== COMPILED SASS (sm_100) =====

	.target	sm_100

	.elftype	@"ET_EXEC"


//--------------------- .note.nv.tkinfo           --------------------------
	.section	.note.nv.tkinfo,"",@"SHT_NOTE"
	.sectionflags	@"SHF_NOTE_NV_TKINFO"
	.tkinfo
        /*0018*/ 	.word	0x00000002
        /*0030*/ 	.string	""
        /*0030*/ 	.string	"ptxas"
        /*0030*/ 	.string	"Cuda compilation tools, release 13.0, V13.0.88"
        /*0030*/ 	.string	"Build cuda_13.0.r13.0/compiler.36424714_0"
        /*0030*/ 	.string	"-arch sm_100 -m 64 "



//--------------------- .note.nv.cuinfo           --------------------------
	.section	.note.nv.cuinfo,"",@"SHT_NOTE"
	.sectionflags	@"SHF_NOTE_NV_CUINFO"
        /*0018*/ 	.short	0x0002
        /*001a*/ 	.short	0x0064
        /*001c*/ 	.short	0x0082
	.zero		2


//--------------------- .nv.info                  --------------------------
	.section	.nv.info,"",@"SHT_CUDA_INFO"
	.align	4


	//----- nvinfo : EIATTR_REGCOUNT
	.align		4
        /*0000*/ 	.byte	0x04, 0x2f
        /*0002*/ 	.short	(.L_1 - .L_0)
	.align		4
.L_0:
        /*0004*/ 	.word	index@(_Z3addPfS_S_l)
        /*0008*/ 	.word	0x00000019


	//----- nvinfo : EIATTR_FRAME_SIZE
	.align		4
.L_1:
        /*000c*/ 	.byte	0x04, 0x11
        /*000e*/ 	.short	(.L_3 - .L_2)
	.align		4
.L_2:
        /*0010*/ 	.word	index@(_Z3addPfS_S_l)
        /*0014*/ 	.word	0x00000000


	//----- nvinfo : EIATTR_MIN_STACK_SIZE
	.align		4
.L_3:
        /*0018*/ 	.byte	0x04, 0x12
        /*001a*/ 	.short	(.L_5 - .L_4)
	.align		4
.L_4:
        /*001c*/ 	.word	index@(_Z3addPfS_S_l)
        /*0020*/ 	.word	0x00000000
.L_5:


//--------------------- .nv.compat                --------------------------
	.section	.nv.compat,"",@"SHT_CUDA_COMPAT_INFO"
	.align	4
        /*0000*/ 	.byte	0x02, 0x09, 0x00, 0x00, 0x02, 0x02, 0x01, 0x00, 0x02, 0x05, 0x05, 0x00, 0x03, 0x07, 0x01, 0x01
        /*0010*/ 	.byte	0x02, 0x03, 0x00, 0x00, 0x02, 0x06, 0x01, 0x00, 0x04, 0x0b, 0x08, 0x00, 0x09, 0x00, 0x00, 0x00
        /*0020*/ 	.byte	0x00, 0x00, 0x00, 0x00


//--------------------- .nv.info._Z3addPfS_S_l    --------------------------
	.section	.nv.info._Z3addPfS_S_l,"",@"SHT_CUDA_INFO"
	.sectionflags	@""
	.align	4


	//----- nvinfo : EIATTR_CUDA_API_VERSION
	.align		4
        /*0000*/ 	.byte	0x04, 0x37
        /*0002*/ 	.short	(.L_7 - .L_6)
.L_6:
        /*0004*/ 	.word	0x00000082


	//----- nvinfo : EIATTR_KPARAM_INFO
	.align		4
.L_7:
        /*0008*/ 	.byte	0x04, 0x17
        /*000a*/ 	.short	(.L_9 - .L_8)
.L_8:
        /*000c*/ 	.word	0x00000000
        /*0010*/ 	.short	0x0003
        /*0012*/ 	.short	0x0018
        /*0014*/ 	.byte	0x00, 0xf0, 0x21, 0x00


	//----- nvinfo : EIATTR_KPARAM_INFO
	.align		4
.L_9:
        /*0018*/ 	.byte	0x04, 0x17
        /*001a*/ 	.short	(.L_11 - .L_10)
.L_10:
        /*001c*/ 	.word	0x00000000
        /*0020*/ 	.short	0x0002
        /*0022*/ 	.short	0x0010
        /*0024*/ 	.byte	0x00, 0xf5, 0x21, 0x00


	//----- nvinfo : EIATTR_KPARAM_INFO
	.align		4
.L_11:
        /*0028*/ 	.byte	0x04, 0x17
        /*002a*/ 	.short	(.L_13 - .L_12)
.L_12:
        /*002c*/ 	.word	0x00000000
        /*0030*/ 	.short	0x0001
        /*0032*/ 	.short	0x0008
        /*0034*/ 	.byte	0x00, 0xf5, 0x21, 0x00


	//----- nvinfo : EIATTR_KPARAM_INFO
	.align		4
.L_13:
        /*0038*/ 	.byte	0x04, 0x17
        /*003a*/ 	.short	(.L_15 - .L_14)
.L_14:
        /*003c*/ 	.word	0x00000000
        /*0040*/ 	.short	0x0000
        /*0042*/ 	.short	0x0000
        /*0044*/ 	.byte	0x00, 0xf5, 0x21, 0x00


	//----- nvinfo : EIATTR_SPARSE_MMA_MASK
	.align		4
.L_15:
        /*0048*/ 	.byte	0x03, 0x50
        /*004a*/ 	.short	0x0000


	//----- nvinfo : EIATTR_MAXREG_COUNT
	.align		4
        /*004c*/ 	.byte	0x03, 0x1b
        /*004e*/ 	.short	0x00ff


	//----- nvinfo : EIATTR_MERCURY_ISA_VERSION
	.align		4
        /*0050*/ 	.byte	0x03, 0x5f
        /*0052*/ 	.short	0x0101


	//----- nvinfo : EIATTR_VRC_CTA_INIT_COUNT
	.align		4
        /*0054*/ 	.byte	0x02, 0x4a
	.zero		1
	.zero		1


	//----- nvinfo : EIATTR_EXIT_INSTR_OFFSETS
	.align		4
        /*0058*/ 	.byte	0x04, 0x1c
        /*005a*/ 	.short	(.L_17 - .L_16)


	//   ....[0]....
.L_16:
        /*005c*/ 	.word	0x00000040


	//   ....[1]....
        /*0060*/ 	.word	0x000006d0


	//   ....[2]....
        /*0064*/ 	.word	0x00000e60


	//   ....[3]....
        /*0068*/ 	.word	0x000012a0


	//   ....[4]....
        /*006c*/ 	.word	0x000013e0


	//----- nvinfo : EIATTR_CBANK_PARAM_SIZE
	.align		4
.L_17:
        /*0070*/ 	.byte	0x03, 0x19
        /*0072*/ 	.short	0x0020


	//----- nvinfo : EIATTR_PARAM_CBANK
	.align		4
        /*0074*/ 	.byte	0x04, 0x0a
        /*0076*/ 	.short	(.L_19 - .L_18)
	.align		4
.L_18:
        /*0078*/ 	.word	index@(.nv.constant0._Z3addPfS_S_l)
        /*007c*/ 	.short	0x0380
        /*007e*/ 	.short	0x0020


	//----- nvinfo : EIATTR_SW_WAR
	.align		4
.L_19:
        /*0080*/ 	.byte	0x04, 0x36
        /*0082*/ 	.short	(.L_21 - .L_20)
.L_20:
        /*0084*/ 	.word	0x00000008
.L_21:


//--------------------- .nv.callgraph             --------------------------
	.section	.nv.callgraph,"",@"SHT_CUDA_CALLGRAPH"
	.align	4
	.sectionentsize	8
	.align		4
        /*0000*/ 	.word	0x00000000
	.align		4
        /*0004*/ 	.word	0xffffffff
	.align		4
        /*0008*/ 	.word	0x00000000
	.align		4
        /*000c*/ 	.word	0xfffffffe
	.align		4
        /*0010*/ 	.word	0x00000000
	.align		4
        /*0014*/ 	.word	0xfffffffd
	.align		4
        /*0018*/ 	.word	0x00000000
	.align		4
        /*001c*/ 	.word	0xfffffffc


//--------------------- .text._Z3addPfS_S_l       --------------------------
	.section	.text._Z3addPfS_S_l,"ax",@progbits
	.align	128
        .global         _Z3addPfS_S_l
        .type           _Z3addPfS_S_l,@function
        .size           _Z3addPfS_S_l,(.L_x_6 - _Z3addPfS_S_l)
        .other          _Z3addPfS_S_l,@"STO_CUDA_ENTRY STV_DEFAULT"
_Z3addPfS_S_l:
.text._Z3addPfS_S_l:
[----:B------:R-:W-:Y:S08]  /*0000*/  LDC R1, c[0x0][0x37c] ;  /* 0x0000df00ff017b82 */ /* 0x000ff00000000800 */
[----:B------:R-:W0:Y:S02]  /*0010*/  LDC.64 R2, c[0x0][0x398] ;  /* 0x0000e600ff027b82 */ /* 0x000e240000000a00 */
[----:B0-----:R-:W-:-:S04]  /*0020*/  ISETP.GE.U32.AND P0, PT, R2, 0x1, PT ;  /* 0x000000010200780c */ /* 0x001fc80003f06070 */
[----:B------:R-:W-:-:S13]  /*0030*/  ISETP.GE.AND.EX P0, PT, R3, RZ, PT, P0 ;  /* 0x000000ff0300720c */ /* 0x000fda0003f06300 */
[----:B------:R-:W-:Y:S05]  /*0040*/  @!P0 EXIT ;  /* 0x000000000000894d */ /* 0x000fea0003800000 */
[C---:B------:R-:W-:Y:S01]  /*0050*/  ISETP.GE.U32.AND P1, PT, R2.reuse, 0x10, PT ;  /* 0x000000100200780c */ /* 0x040fe20003f26070 */
[----:B------:R-:W0:Y:S01]  /*0060*/  LDCU.64 UR10, c[0x0][0x358] ;  /* 0x00006b00ff0a77ac */ /* 0x000e220008000a00 */
[----:B------:R-:W-:Y:S01]  /*0070*/  LOP3.LUT R14, R2, 0xf, RZ, 0xc0, !PT ;  /* 0x0000000f020e7812 */ /* 0x000fe200078ec0ff */
[----:B------:R-:W-:Y:S01]  /*0080*/  IMAD.MOV.U32 R0, RZ, RZ, RZ ;  /* 0x000000ffff007224 */ /* 0x000fe200078e00ff */
[----:B------:R-:W-:Y:S01]  /*0090*/  ISETP.GE.U32.AND.EX P1, PT, R3, RZ, PT, P1 ;  /* 0x000000ff0300720c */ /* 0x000fe20003f26110 */
[----:B------:R-:W-:Y:S01]  /*00a0*/  IMAD.MOV.U32 R11, RZ, RZ, RZ ;  /* 0x000000ffff0b7224 */ /* 0x000fe200078e00ff */
[----:B------:R-:W-:-:S04]  /*00b0*/  ISETP.NE.U32.AND P0, PT, R14, RZ, PT ;  /* 0x000000ff0e00720c */ /* 0x000fc80003f05070 */
[----:B------:R-:W-:-:S07]  /*00c0*/  ISETP.NE.AND.EX P0, PT, RZ, RZ, PT, P0 ;  /* 0x000000ffff00720c */ /* 0x000fce0003f05300 */
[----:B------:R-:W-:Y:S06]  /*00d0*/  @!P1 BRA `(.L_x_0) ;  /* 0x00000004007c9947 */ /* 0x000fec0003800000 */
[----:B------:R-:W1:Y:S01]  /*00e0*/  LDCU.128 UR4, c[0x0][0x380] ;  /* 0x00007000ff0477ac */ /* 0x000e620008000c00 */
[----:B------:R-:W-:Y:S02]  /*00f0*/  LOP3.LUT R0, R2, 0xfffffff0, RZ, 0xc0, !PT ;  /* 0xfffffff002007812 */ /* 0x000fe400078ec0ff */
[----:B------:R-:W-:Y:S01]  /*0100*/  LOP3.LUT R11, R3, 0x7fffffff, RZ, 0xc0, !PT ;  /* 0x7fffffff030b7812 */ /* 0x000fe200078ec0ff */
[----:B------:R-:W2:Y:S02]  /*0110*/  LDCU.64 UR8, c[0x0][0x390] ;  /* 0x00007200ff0877ac */ /* 0x000ea40008000a00 */
[----:B------:R-:W-:Y:S02]  /*0120*/  IMAD.MOV.U32 R10, RZ, RZ, R0 ;  /* 0x000000ffff0a7224 */ /* 0x000fe400078e0000 */
[----:B------:R-:W-:Y:S01]  /*0130*/  IMAD.MOV.U32 R3, RZ, RZ, R11 ;  /* 0x000000ffff037224 */ /* 0x000fe200078e000b */
[----:B-1----:R-:W-:Y:S02]  /*0140*/  UIADD3 UR6, UP1, UPT, UR6, 0x20, URZ ;  /* 0x0000002006067890 */ /* 0x002fe4000ff3e0ff */
[----:B------:R-:W-:-:S02]  /*0150*/  UIADD3 UR4, UP2, UPT, UR4, 0x20, URZ ;  /* 0x0000002004047890 */ /* 0x000fc4000ff5e0ff */
[----:B--2---:R-:W-:Y:S02]  /*0160*/  UIADD3 UR8, UP0, UPT, UR8, 0x20, URZ ;  /* 0x0000002008087890 */ /* 0x004fe4000ff1e0ff */
[----:B------:R-:W-:Y:S01]  /*0170*/  UIADD3.X UR7, UPT, UPT, URZ, UR7, URZ, UP1, !UPT ;  /* 0x00000007ff077290 */ /* 0x000fe20008ffe4ff */
[----:B------:R-:W-:Y:S01]  /*0180*/  IMAD.U32 R4, RZ, RZ, UR6 ;  /* 0x00000006ff047e24 */ /* 0x000fe2000f8e00ff */
[----:B------:R-:W-:Y:S01]  /*0190*/  UIADD3.X UR5, UPT, UPT, URZ, UR5, URZ, UP2, !UPT ;  /* 0x00000005ff057290 */ /* 0x000fe200097fe4ff */
[----:B------:R-:W-:Y:S01]  /*01a0*/  IMAD.U32 R6, RZ, RZ, UR4 ;  /* 0x00000004ff067e24 */ /* 0x000fe2000f8e00ff */
[----:B------:R-:W-:Y:S01]  /*01b0*/  UIADD3.X UR9, UPT, UPT, URZ, UR9, URZ, UP0, !UPT ;  /* 0x00000009ff097290 */ /* 0x000fe200087fe4ff */
[----:B------:R-:W-:Y:S02]  /*01c0*/  IMAD.U32 R12, RZ, RZ, UR8 ;  /* 0x00000008ff0c7e24 */ /* 0x000fe4000f8e00ff */
[----:B------:R-:W-:Y:S02]  /*01d0*/  IMAD.U32 R5, RZ, RZ, UR7 ;  /* 0x00000007ff057e24 */ /* 0x000fe4000f8e00ff */
[----:B------:R-:W-:-:S02]  /*01e0*/  IMAD.U32 R7, RZ, RZ, UR5 ;  /* 0x00000005ff077e24 */ /* 0x000fc4000f8e00ff */
[----:B------:R-:W-:-:S07]  /*01f0*/  IMAD.U32 R15, RZ, RZ, UR9 ;  /* 0x00000009ff0f7e24 */ /* 0x000fce000f8e00ff */
.L_x_1:
[----:B01----:R-:W2:Y:S04]  /*0200*/  LDG.E R8, desc[UR10][R6.64+-0x20] ;  /* 0xffffe00a06087981 */ /* 0x003ea8000c1e1900 */
[----:B------:R-:W2:Y:S02]  /*0210*/  LDG.E R9, desc[UR10][R4.64+-0x20] ;  /* 0xffffe00a04097981 */ /* 0x000ea4000c1e1900 */
[----:B--2---:R-:W-:Y:S01]  /*0220*/  FMUL R13, R8, R9 ;  /* 0x00000009080d7220 */ /* 0x004fe20000400000 */
[----:B------:R-:W-:Y:S02]  /*0230*/  IMAD.MOV.U32 R8, RZ, RZ, R12 ;  /* 0x000000ffff087224 */ /* 0x000fe400078e000c */
[----:B------:R-:W-:-:S05]  /*0240*/  IMAD.MOV.U32 R9, RZ, RZ, R15 ;  /* 0x000000ffff097224 */ /* 0x000fca00078e000f */
[----:B------:R0:W-:Y:S04]  /*0250*/  STG.E desc[UR10][R8.64+-0x20], R13 ;  /* 0xffffe00d08007986 */ /* 0x0001e8000c10190a */
[----:B------:R-:W2:Y:S04]  /*0260*/  LDG.E R12, desc[UR10][R6.64+-0x1c] ;  /* 0xffffe40a060c7981 */ /* 0x000ea8000c1e1900 */
[----:B------:R-:W2:Y:S02]  /*0270*/  LDG.E R15, desc[UR10][R4.64+-0x1c] ;  /* 0xffffe40a040f7981 */ /* 0x000ea4000c1e1900 */
[----:B--2---:R-:W-:-:S05]  /*0280*/  FMUL R15, R12, R15 ;  /* 0x0000000f0c0f7220 */ /* 0x004fca0000400000 */
[----:B------:R1:W-:Y:S04]  /*0290*/  STG.E desc[UR10][R8.64+-0x1c], R15 ;  /* 0xffffe40f08007986 */ /* 0x0003e8000c10190a */
[----:B------:R-:W2:Y:S04]  /*02a0*/  LDG.E R12, desc[UR10][R6.64+-0x18] ;  /* 0xffffe80a060c7981 */ /* 0x000ea8000c1e1900 */
[----:B------:R-:W2:Y:S02]  /*02b0*/  LDG.E R17, desc[UR10][R4.64+-0x18] ;  /* 0xffffe80a04117981 */ /* 0x000ea4000c1e1900 */
[----:B--2---:R-:W-:-:S05]  /*02c0*/  FMUL R17, R12, R17 ;  /* 0x000000110c117220 */ /* 0x004fca0000400000 */
[----:B------:R2:W-:Y:S04]  /*02d0*/  STG.E desc[UR10][R8.64+-0x18], R17 ;  /* 0xffffe81108007986 */ /* 0x0005e8000c10190a */
[----:B------:R-:W3:Y:S04]  /*02e0*/  LDG.E R12, desc[UR10][R6.64+-0x14] ;  /* 0xffffec0a060c7981 */ /* 0x000ee8000c1e1900 */
[----:B------:R-:W3:Y:S02]  /*02f0*/  LDG.E R19, desc[UR10][R4.64+-0x14] ;  /* 0xffffec0a04137981 */ /* 0x000ee4000c1e1900 */
[----:B---3--:R-:W-:-:S05]  /*0300*/  FMUL R19, R12, R19 ;  /* 0x000000130c137220 */ /* 0x008fca0000400000 */
[----:B------:R3:W-:Y:S04]  /*0310*/  STG.E desc[UR10][R8.64+-0x14], R19 ;  /* 0xffffec1308007986 */ /* 0x0007e8000c10190a */
[----:B------:R-:W4:Y:S04]  /*0320*/  LDG.E R12, desc[UR10][R6.64+-0x10] ;  /* 0xfffff00a060c7981 */ /* 0x000f28000c1e1900 */
[----:B0-----:R-:W4:Y:S02]  /*0330*/  LDG.E R13, desc[UR10][R4.64+-0x10] ;  /* 0xfffff00a040d7981 */ /* 0x001f24000c1e1900 */
[----:B----4-:R-:W-:-:S05]  /*0340*/  FMUL R13, R12, R13 ;  /* 0x0000000d0c0d7220 */ /* 0x010fca0000400000 */
[----:B------:R0:W-:Y:S04]  /*0350*/  STG.E desc[UR10][R8.64+-0x10], R13 ;  /* 0xfffff00d08007986 */ /* 0x0001e8000c10190a */
[----:B------:R-:W4:Y:S04]  /*0360*/  LDG.E R12, desc[UR10][R6.64+-0xc] ;  /* 0xfffff40a060c7981 */ /* 0x000f28000c1e1900 */
[----:B-1----:R-:W4:Y:S02]  /*0370*/  LDG.E R15, desc[UR10][R4.64+-0xc] ;  /* 0xfffff40a040f7981 */ /* 0x002f24000c1e1900 */
[----:B----4-:R-:W-:-:S05]  /*0380*/  FMUL R15, R12, R15 ;  /* 0x0000000f0c0f7220 */ /* 0x010fca0000400000 */
[----:B------:R1:W-:Y:S04]  /*0390*/  STG.E desc[UR10][R8.64+-0xc], R15 ;  /* 0xfffff40f08007986 */ /* 0x0003e8000c10190a */
[----:B------:R-:W4:Y:S04]  /*03a0*/  LDG.E R12, desc[UR10][R6.64+-0x8] ;  /* 0xfffff80a060c7981 */ /* 0x000f28000c1e1900 */
[----:B--2---:R-:W4:Y:S02]  /*03b0*/  LDG.E R17, desc[UR10][R4.64+-0x8] ;  /* 0xfffff80a04117981 */ /* 0x004f24000c1e1900 */
[----:B----4-:R-:W-:-:S05]  /*03c0*/  FMUL R17, R12, R17 ;  /* 0x000000110c117220 */ /* 0x010fca0000400000 */
[----:B------:R2:W-:Y:S04]  /*03d0*/  STG.E desc[UR10][R8.64+-0x8], R17 ;  /* 0xfffff81108007986 */ /* 0x0005e8000c10190a */
[----:B------:R-:W4:Y:S04]  /*03e0*/  LDG.E R12, desc[UR10][R6.64+-0x4] ;  /* 0xfffffc0a060c7981 */ /* 0x000f28000c1e1900 */
[----:B---3--:R-:W4:Y:S02]  /*03f0*/  LDG.E R19, desc[UR10][R4.64+-0x4] ;  /* 0xfffffc0a04137981 */ /* 0x008f24000c1e1900 */
[----:B----4-:R-:W-:-:S05]  /*0400*/  FMUL R19, R12, R19 ;  /* 0x000000130c137220 */ /* 0x010fca0000400000 */
        /* <DEDUP_REMOVED lines=20> */
[----:B------:R-:W-:Y:S04]  /*0550*/  STG.E desc[UR10][R8.64+0x10], R13 ;  /* 0x0000100d08007986 */ /* 0x000fe8000c10190a */
[----:B------:R-:W4:Y:S04]  /*0560*/  LDG.E R12, desc[UR10][R6.64+0x14] ;  /* 0x0000140a060c7981 */ /* 0x000f28000c1e1900 */
[----:B-1----:R-:W4:Y:S02]  /*0570*/  LDG.E R15, desc[UR10][R4.64+0x14] ;  /* 0x0000140a040f7981 */ /* 0x002f24000c1e1900 */
[----:B----4-:R-:W-:-:S05]  /*0580*/  FMUL R15, R12, R15 ;  /* 0x0000000f0c0f7220 */ /* 0x010fca0000400000 */
[----:B------:R0:W-:Y:S04]  /*0590*/  STG.E desc[UR10][R8.64+0x14], R15 ;  /* 0x0000140f08007986 */ /* 0x0001e8000c10190a */
[----:B------:R-:W4:Y:S04]  /*05a0*/  LDG.E R12, desc[UR10][R6.64+0x18] ;  /* 0x0000180a060c7981 */ /* 0x000f28000c1e1900 */
[----:B--2---:R-:W4:Y:S01]  /*05b0*/  LDG.E R17, desc[UR10][R4.64+0x18] ;  /* 0x0000180a04117981 */ /* 0x004f22000c1e1900 */
[----:B------:R-:W-:-:S04]  /*05c0*/  IADD3 R10, P1, PT, R10, -0x10, RZ ;  /* 0xfffffff00a0a7810 */ /* 0x000fc80007f3e0ff */
[----:B------:R-:W-:Y:S01]  /*05d0*/  IADD3.X R3, PT, PT, R3, -0x1, RZ, P1, !PT ;  /* 0xffffffff03037810 */ /* 0x000fe20000ffe4ff */
[----:B----4-:R-:W-:-:S05]  /*05e0*/  FMUL R17, R12, R17 ;  /* 0x000000110c117220 */ /* 0x010fca0000400000 */
[----:B------:R1:W-:Y:S04]  /*05f0*/  STG.E desc[UR10][R8.64+0x18], R17 ;  /* 0x0000181108007986 */ /* 0x0003e8000c10190a */
[----:B------:R2:W4:Y:S04]  /*0600*/  LDG.E R12, desc[UR10][R6.64+0x1c] ;  /* 0x00001c0a060c7981 */ /* 0x000528000c1e1900 */
[----:B---3--:R3:W4:Y:S01]  /*0610*/  LDG.E R19, desc[UR10][R4.64+0x1c] ;  /* 0x00001c0a04137981 */ /* 0x008722000c1e1900 */
[----:B------:R-:W-:-:S04]  /*0620*/  ISETP.NE.U32.AND P1, PT, R10, RZ, PT ;  /* 0x000000ff0a00720c */ /* 0x000fc80003f25070 */
[----:B------:R-:W-:Y:S02]  /*0630*/  ISETP.NE.AND.EX P1, PT, R3, RZ, PT, P1 ;  /* 0x000000ff0300720c */ /* 0x000fe40003f25310 */
[----:B--2---:R-:W-:Y:S02]  /*0640*/  IADD3 R6, P4, PT, R6, 0x40, RZ ;  /* 0x0000004006067810 */ /* 0x004fe40007f9e0ff */
[----:B---3--:R-:W-:-:S03]  /*0650*/  IADD3 R4, P3, PT, R4, 0x40, RZ ;  /* 0x0000004004047810 */ /* 0x008fc60007f7e0ff */
[----:B------:R-:W-:Y:S02]  /*0660*/  IMAD.X R7, RZ, RZ, R7, P4 ;  /* 0x000000ffff077224 */ /* 0x000fe400020e0607 */
[----:B------:R-:W-:Y:S02]  /*0670*/  IMAD.X R5, RZ, RZ, R5, P3 ;  /* 0x000000ffff057224 */ /* 0x000fe400018e0605 */
[----:B----4-:R-:W-:Y:S01]  /*0680*/  FMUL R19, R12, R19 ;  /* 0x000000130c137220 */ /* 0x010fe20000400000 */
[----:B------:R-:W-:-:S04]  /*0690*/  IADD3 R12, P2, PT, R8, 0x40, RZ ;  /* 0x00000040080c7810 */ /* 0x000fc80007f5e0ff */
[----:B------:R1:W-:Y:S01]  /*06a0*/  STG.E desc[UR10][R8.64+0x1c], R19 ;  /* 0x00001c1308007986 */ /* 0x0003e2000c10190a */
[----:B0-----:R-:W-:Y:S01]  /*06b0*/  IMAD.X R15, RZ, RZ, R9, P2 ;  /* 0x000000ffff0f7224 */ /* 0x001fe200010e0609 */
[----:B------:R-:W-:Y:S07]  /*06c0*/  @P1 BRA `(.L_x_1) ;  /* 0xfffffff800cc1947 */ /* 0x000fee000383ffff */
.L_x_0:
[----:B0-----:R-:W-:Y:S05]  /*06d0*/  @!P0 EXIT ;  /* 0x000000000000894d */ /* 0x001fea0003800000 */
[----:B------:R-:W-:Y:S02]  /*06e0*/  ISETP.GE.U32.AND P1, PT, R14, 0x8, PT ;  /* 0x000000080e00780c */ /* 0x000fe40003f26070 */
[----:B------:R-:W-:Y:S02]  /*06f0*/  LOP3.LUT R5, R2, 0x7, RZ, 0xc0, !PT ;  /* 0x0000000702057812 */ /* 0x000fe400078ec0ff */
[----:B------:R-:W-:Y:S02]  /*0700*/  ISETP.GE.U32.AND.EX P1, PT, RZ, RZ, PT, P1 ;  /* 0x000000ffff00720c */ /* 0x000fe40003f26110 */
[----:B------:R-:W-:-:S04]  /*0710*/  ISETP.NE.U32.AND P0, PT, R5, RZ, PT ;  /* 0x000000ff0500720c */ /* 0x000fc80003f05070 */
[----:B------:R-:W-:-:S07]  /*0720*/  ISETP.NE.AND.EX P0, PT, RZ, RZ, PT, P0 ;  /* 0x000000ffff00720c */ /* 0x000fce0003f05300 */
[----:B------:R-:W-:Y:S06]  /*0730*/  @!P1 BRA `(.L_x_2) ;  /* 0x0000000400c89947 */ /* 0x000fec0003800000 */
[----:B------:R-:W1:Y:S01]  /*0740*/  LDCU.128 UR4, c[0x0][0x380] ;  /* 0x00007000ff0477ac */ /* 0x000e620008000c00 */
[C---:B------:R-:W-:Y:S01]  /*0750*/  IMAD.SHL.U32 R3, R0.reuse, 0x4, RZ ;  /* 0x0000000400037824 */ /* 0x040fe200078e00ff */
[----:B------:R-:W-:Y:S01]  /*0760*/  SHF.L.U64.HI R4, R0, 0x2, R11 ;  /* 0x0000000200047819 */ /* 0x000fe2000001020b */
[----:B------:R-:W0:Y:S03]  /*0770*/  LDCU.64 UR8, c[0x0][0x390] ;  /* 0x00007200ff0877ac */ /* 0x000e260008000a00 */
[C---:B-1----:R-:W-:Y:S02]  /*0780*/  IADD3 R8, P2, PT, R3.reuse, UR6, RZ ;  /* 0x0000000603087c10 */ /* 0x042fe4000ff5e0ff */
[----:B------:R-:W-:Y:S02]  /*0790*/  IADD3 R6, P1, PT, R3, UR4, RZ ;  /* 0x0000000403067c10 */ /* 0x000fe4000ff3e0ff */
[----:B------:R-:W-:-:S02]  /*07a0*/  IADD3.X R9, PT, PT, R4, UR7, RZ, P2, !PT ;  /* 0x0000000704097c10 */ /* 0x000fc400097fe4ff */
[----:B------:R-:W-:-:S04]  /*07b0*/  IADD3.X R7, PT, PT, R4, UR5, RZ, P1, !PT ;  /* 0x0000000504077c10 */ /* 0x000fc80008ffe4ff */
[----:B------:R-:W2:Y:S04]  /*07c0*/  LDG.E R9, desc[UR10][R8.64] ;  /* 0x0000000a08097981 */ /* 0x000ea8000c1e1900 */
[----:B------:R-:W2:Y:S01]  /*07d0*/  LDG.E R6, desc[UR10][R6.64] ;  /* 0x0000000a06067981 */ /* 0x000ea2000c1e1900 */
[----:B------:R-:W-:-:S04]  /*07e0*/  IADD3 R16, P1, PT, R3, 0x4, RZ ;  /* 0x0000000403107810 */ /* 0x000fc80007f3e0ff */
[----:B------:R-:W-:Y:S01]  /*07f0*/  LOP3.LUT R16, R16, 0xfffffffc, RZ, 0xc0, !PT ;  /* 0xfffffffc10107812 */ /* 0x000fe200078ec0ff */
[----:B------:R-:W-:Y:S01]  /*0800*/  IMAD.X R17, RZ, RZ, R4, P1 ;  /* 0x000000ffff117224 */ /* 0x000fe200008e0604 */
[----:B0-----:R-:W-:Y:S02]  /*0810*/  IADD3 R10, P1, PT, R3, UR8, RZ ;  /* 0x00000008030a7c10 */ /* 0x001fe4000ff3e0ff */
[C---:B------:R-:W-:Y:S02]  /*0820*/  IADD3 R14, P3, PT, R16.reuse, UR6, RZ ;  /* 0x00000006100e7c10 */ /* 0x040fe4000ff7e0ff */
[----:B------:R-:W-:Y:S02]  /*0830*/  LOP3.LUT R17, R17, 0x3, RZ, 0xc0, !PT ;  /* 0x0000000311117812 */ /* 0x000fe400078ec0ff */
[----:B------:R-:W-:Y:S02]  /*0840*/  IADD3 R12, P2, PT, R16, UR4, RZ ;  /* 0x00000004100c7c10 */ /* 0x000fe4000ff5e0ff */
[----:B------:R-:W-:-:S02]  /*0850*/  IADD3.X R11, PT, PT, R4, UR9, RZ, P1, !PT ;  /* 0x00000009040b7c10 */ /* 0x000fc40008ffe4ff */
[C---:B------:R-:W-:Y:S02]  /*0860*/  IADD3.X R15, PT, PT, R17.reuse, UR7, RZ, P3, !PT ;  /* 0x00000007110f7c10 */ /* 0x040fe40009ffe4ff */
[----:B------:R-:W-:Y:S01]  /*0870*/  IADD3.X R13, PT, PT, R17, UR5, RZ, P2, !PT ;  /* 0x00000005110d7c10 */ /* 0x000fe200097fe4ff */
[----:B--2---:R-:W-:-:S05]  /*0880*/  FMUL R19, R6, R9 ;  /* 0x0000000906137220 */ /* 0x004fca0000400000 */
[----:B------:R0:W-:Y:S04]  /*0890*/  STG.E desc[UR10][R10.64], R19 ;  /* 0x000000130a007986 */ /* 0x0001e8000c10190a */
[----:B------:R-:W0:Y:S04]  /*08a0*/  LDG.E R12, desc[UR10][R12.64] ;  /* 0x0000000a0c0c7981 */ /* 0x000e28000c1e1900 */
[----:B------:R-:W0:Y:S01]  /*08b0*/  LDG.E R15, desc[UR10][R14.64] ;  /* 0x0000000a0e0f7981 */ /* 0x000e22000c1e1900 */
[----:B------:R-:W-:-:S04]  /*08c0*/  IADD3 R18, P1, PT, R3, 0x8, RZ ;  /* 0x0000000803127810 */ /* 0x000fc80007f3e0ff */
[----:B------:R-:W-:Y:S01]  /*08d0*/  LOP3.LUT R18, R18, 0xfffffffc, RZ, 0xc0, !PT ;  /* 0xfffffffc12127812 */ /* 0x000fe200078ec0ff */
[----:B------:R-:W-:Y:S01]  /*08e0*/  IMAD.X R20, RZ, RZ, R4, P1 ;  /* 0x000000ffff147224 */ /* 0x000fe200008e0604 */
[----:B------:R-:W-:Y:S02]  /*08f0*/  IADD3 R6, P1, PT, R16, UR8, RZ ;  /* 0x0000000810067c10 */ /* 0x000fe4000ff3e0ff */
[----:B------:R-:W-:Y:S02]  /*0900*/  IADD3 R8, P3, PT, R18, UR6, RZ ;  /* 0x0000000612087c10 */ /* 0x000fe4000ff7e0ff */
[----:B------:R-:W-:Y:S02]  /*0910*/  LOP3.LUT R20, R20, 0x3, RZ, 0xc0, !PT ;  /* 0x0000000314147812 */ /* 0x000fe400078ec0ff */
[----:B------:R-:W-:Y:S02]  /*0920*/  IADD3 R16, P2, PT, R18, UR4, RZ ;  /* 0x0000000412107c10 */ /* 0x000fe4000ff5e0ff */
[----:B------:R-:W-:-:S02]  /*0930*/  IADD3.X R7, PT, PT, R17, UR9, RZ, P1, !PT ;  /* 0x0000000911077c10 */ /* 0x000fc40008ffe4ff */
[C---:B------:R-:W-:Y:S02]  /*0940*/  IADD3.X R9, PT, PT, R20.reuse, UR7, RZ, P3, !PT ;  /* 0x0000000714097c10 */ /* 0x040fe40009ffe4ff */
[----:B------:R-:W-:Y:S01]  /*0950*/  IADD3.X R17, PT, PT, R20, UR5, RZ, P2, !PT ;  /* 0x0000000514117c10 */ /* 0x000fe200097fe4ff */
[----:B0-----:R-:W-:-:S05]  /*0960*/  FMUL R19, R12, R15 ;  /* 0x0000000f0c137220 */ /* 0x001fca0000400000 */
[----:B------:R0:W-:Y:S04]  /*0970*/  STG.E desc[UR10][R6.64], R19 ;  /* 0x0000001306007986 */ /* 0x0001e8000c10190a */
[----:B------:R-:W0:Y:S04]  /*0980*/  LDG.E R16, desc[UR10][R16.64] ;  /* 0x0000000a10107981 */ /* 0x000e28000c1e1900 */
[----:B------:R-:W0:Y:S01]  /*0990*/  LDG.E R9, desc[UR10][R8.64] ;  /* 0x0000000a08097981 */ /* 0x000e22000c1e1900 */
[----:B------:R-:W-:-:S04]  /*09a0*/  IADD3 R21, P1, PT, R3, 0xc, RZ ;  /* 0x0000000c03157810 */ /* 0x000fc80007f3e0ff */
[----:B------:R-:W-:Y:S01]  /*09b0*/  LOP3.LUT R21, R21, 0xfffffffc, RZ, 0xc0, !PT ;  /* 0xfffffffc15157812 */ /* 0x000fe200078ec0ff */
[----:B------:R-:W-:Y:S01]  /*09c0*/  IMAD.X R22, RZ, RZ, R4, P1 ;  /* 0x000000ffff167224 */ /* 0x000fe200008e0604 */
[----:B------:R-:W-:Y:S02]  /*09d0*/  IADD3 R10, P1, PT, R18, UR8, RZ ;  /* 0x00000008120a7c10 */ /* 0x000fe4000ff3e0ff */
[C---:B------:R-:W-:Y:S02]  /*09e0*/  IADD3 R12, P3, PT, R21.reuse, UR6, RZ ;  /* 0x00000006150c7c10 */ /* 0x040fe4000ff7e0ff */
        /* <DEDUP_REMOVED lines=49> */
[----:B------:R-:W2:Y:S04]  /*0d00*/  LDG.E R16, desc[UR10][R16.64] ;  /* 0x0000000a10107981 */ /* 0x000ea8000c1e1900 */
[----:B------:R-:W2:Y:S01]  /*0d10*/  LDG.E R9, desc[UR10][R8.64] ;  /* 0x0000000a08097981 */ /* 0x000ea2000c1e1900 */
        /* <DEDUP_REMOVED lines=12> */
[----:B------:R-:W3:Y:S04]  /*0de0*/  LDG.E R14, desc[UR10][R14.64] ;  /* 0x0000000a0e0e7981 */ /* 0x000ee8000c1e1900 */
[----:B------:R-:W3:Y:S01]  /*0df0*/  LDG.E R19, desc[UR10][R18.64] ;  /* 0x0000000a12137981 */ /* 0x000ee2000c1e1900 */
[----:B0-----:R-:W-:-:S04]  /*0e00*/  IADD3 R6, P1, PT, R3, UR8, RZ ;  /* 0x0000000803067c10 */ /* 0x001fc8000ff3e0ff */
[----:B------:R-:W-:Y:S01]  /*0e10*/  IADD3.X R7, PT, PT, R4, UR9, RZ, P1, !PT ;  /* 0x0000000904077c10 */ /* 0x000fe20008ffe4ff */
[----:B------:R-:W-:Y:S02]  /*0e20*/  VIADD R0, R0, 0x8 ;  /* 0x0000000800007836 */ /* 0x000fe40000000000 */
[----:B------:R-:W-:Y:S02]  /*0e30*/  IMAD.MOV.U32 R11, RZ, RZ, RZ ;  /* 0x000000ffff0b7224 */ /* 0x000fe400078e00ff */
[----:B---3--:R-:W-:-:S05]  /*0e40*/  FMUL R3, R14, R19 ;  /* 0x000000130e037220 */ /* 0x008fca0000400000 */
[----:B------:R2:W-:Y:S02]  /*0e50*/  STG.E desc[UR10][R6.64], R3 ;  /* 0x0000000306007986 */ /* 0x0005e4000c10190a */
.L_x_2:
[----:B------:R-:W-:Y:S05]  /*0e60*/  @!P0 EXIT ;  /* 0x000000000000894d */ /* 0x000fea0003800000 */
[----:B------:R-:W-:Y:S01]  /*0e70*/  ISETP.GE.U32.AND P1, PT, R5, 0x4, PT ;  /* 0x000000040500780c */ /* 0x000fe20003f26070 */
[----:B--2---:R-:W-:Y:S01]  /*0e80*/  IMAD.MOV.U32 R3, RZ, RZ, RZ ;  /* 0x000000ffff037224 */ /* 0x004fe200078e00ff */
[----:B------:R-:W-:Y:S01]  /*0e90*/  LOP3.LUT R2, R2, 0x3, RZ, 0xc0, !PT ;  /* 0x0000000302027812 */ /* 0x000fe200078ec0ff */
[----:B------:R-:W0:Y:S01]  /*0ea0*/  LDCU.64 UR16, c[0x0][0x390] ;  /* 0x00007200ff1077ac */ /* 0x000e220008000a00 */
[----:B------:R-:W-:Y:S02]  /*0eb0*/  ISETP.GE.U32.AND.EX P1, PT, RZ, RZ, PT, P1 ;  /* 0x000000ffff00720c */ /* 0x000fe40003f26110 */
[----:B------:R-:W-:Y:S01]  /*0ec0*/  ISETP.NE.U32.AND P0, PT, R2, RZ, PT ;  /* 0x000000ff0200720c */ /* 0x000fe20003f05070 */
[----:B------:R-:W2:Y:S03]  /*0ed0*/  LDCU.128 UR12, c[0x0][0x380] ;  /* 0x00007000ff0c77ac */ /* 0x000ea60008000c00 */
[----:B------:R-:W-:-:S07]  /*0ee0*/  ISETP.NE.AND.EX P0, PT, R3, RZ, PT, P0 ;  /* 0x000000ff0300720c */ /* 0x000fce0003f05300 */
[----:B------:R-:W-:Y:S06]  /*0ef0*/  @!P1 BRA `(.L_x_3) ;  /* 0x0000000000e89947 */ /* 0x000fec0003800000 */
[----:B------:R-:W1:Y:S01]  /*0f00*/  LDCU.128 UR4, c[0x0][0x380] ;  /* 0x00007000ff0477ac */ /* 0x000e620008000c00 */
[C---:B------:R-:W-:Y:S01]  /*0f10*/  IMAD.SHL.U32 R4, R0.reuse, 0x4, RZ ;  /* 0x0000000400047824 */ /* 0x040fe200078e00ff */
[----:B------:R-:W-:Y:S01]  /*0f20*/  SHF.L.U64.HI R11, R0, 0x2, R11 ;  /* 0x00000002000b7819 */ /* 0x000fe2000001020b */
[----:B------:R-:W3:Y:S03]  /*0f30*/  LDCU.64 UR8, c[0x0][0x390] ;  /* 0x00007200ff0877ac */ /* 0x000ee60008000a00 */
[C---:B-1----:R-:W-:Y:S02]  /*0f40*/  IADD3 R8, P2, PT, R4.reuse, UR6, RZ ;  /* 0x0000000604087c10 */ /* 0x042fe4000ff5e0ff */
[----:B------:R-:W-:Y:S02]  /*0f50*/  IADD3 R6, P1, PT, R4, UR4, RZ ;  /* 0x0000000404067c10 */ /* 0x000fe4000ff3e0ff */
[----:B------:R-:W-:-:S02]  /*0f60*/  IADD3.X R9, PT, PT, R11, UR7, RZ, P2, !PT ;  /* 0x000000070b097c10 */ /* 0x000fc400097fe4ff */
[----:B------:R-:W-:-:S04]  /*0f70*/  IADD3.X R7, PT, PT, R11, UR5, RZ, P1, !PT ;  /* 0x000000050b077c10 */ /* 0x000fc80008ffe4ff */
[----:B------:R-:W4:Y:S04]  /*0f80*/  LDG.E R9, desc[UR10][R8.64] ;  /* 0x0000000a08097981 */ /* 0x000f28000c1e1900 */
[----:B------:R-:W4:Y:S01]  /*0f90*/  LDG.E R6, desc[UR10][R6.64] ;  /* 0x0000000a06067981 */ /* 0x000f22000c1e1900 */
[----:B------:R-:W-:-:S04]  /*0fa0*/  IADD3 R5, P1, PT, R4, 0x4, RZ ;  /* 0x0000000404057810 */ /* 0x000fc80007f3e0ff */
[----:B------:R-:W-:Y:S01]  /*0fb0*/  LOP3.LUT R18, R5, 0xfffffffc, RZ, 0xc0, !PT ;  /* 0xfffffffc05127812 */ /* 0x000fe200078ec0ff */
[----:B------:R-:W-:Y:S01]  /*0fc0*/  IMAD.X R10, RZ, RZ, R11, P1 ;  /* 0x000000ffff0a7224 */ /* 0x000fe200008e060b */
[----:B---3--:R-:W-:Y:S02]  /*0fd0*/  IADD3 R12, P1, PT, R4, UR8, RZ ;  /* 0x00000008040c7c10 */ /* 0x008fe4000ff3e0ff */
[----:B------:R-:W-:Y:S02]  /*0fe0*/  IADD3 R16, P3, PT, R18, UR6, RZ ;  /* 0x0000000612107c10 */ /* 0x000fe4000ff7e0ff */
[----:B------:R-:W-:Y:S02]  /*0ff0*/  LOP3.LUT R10, R10, 0x3, RZ, 0xc0, !PT ;  /* 0x000000030a0a7812 */ /* 0x000fe400078ec0ff */
[----:B------:R-:W-:Y:S02]  /*1000*/  IADD3 R14, P2, PT, R18, UR4, RZ ;  /* 0x00000004120e7c10 */ /* 0x000fe4000ff5e0ff */
[----:B------:R-:W-:-:S02]  /*1010*/  IADD3.X R13, PT, PT, R11, UR9, RZ, P1, !PT ;  /* 0x000000090b0d7c10 */ /* 0x000fc40008ffe4ff */
[C---:B------:R-:W-:Y:S02]  /*1020*/  IADD3.X R17, PT, PT, R10.reuse, UR7, RZ, P3, !PT ;  /* 0x000000070a117c10 */ /* 0x040fe40009ffe4ff */
[----:B------:R-:W-:Y:S01]  /*1030*/  IADD3.X R15, PT, PT, R10, UR5, RZ, P2, !PT ;  /* 0x000000050a0f7c10 */ /* 0x000fe200097fe4ff */
[----:B----4-:R-:W-:-:S05]  /*1040*/  FMUL R5, R6, R9 ;  /* 0x0000000906057220 */ /* 0x010fca0000400000 */
[----:B------:R1:W-:Y:S04]  /*1050*/  STG.E desc[UR10][R12.64], R5 ;  /* 0x000000050c007986 */ /* 0x0003e8000c10190a */
[----:B------:R-:W3:Y:S04]  /*1060*/  LDG.E R14, desc[UR10][R14.64] ;  /* 0x0000000a0e0e7981 */ /* 0x000ee8000c1e1900 */
[----:B------:R-:W3:Y:S01]  /*1070*/  LDG.E R17, desc[UR10][R16.64] ;  /* 0x0000000a10117981 */ /* 0x000ee2000c1e1900 */
        /* <DEDUP_REMOVED lines=10> */
[----:B---3--:R-:W-:-:S05]  /*1120*/  FMUL R17, R14, R17 ;  /* 0x000000110e117220 */ /* 0x008fca0000400000 */
[----:B------:R3:W-:Y:S04]  /*1130*/  STG.E desc[UR10][R6.64], R17 ;  /* 0x0000001106007986 */ /* 0x0007e8000c10190a */
[----:B------:R-:W4:Y:S04]  /*1140*/  LDG.E R18, desc[UR10][R18.64] ;  /* 0x0000000a12127981 */ /* 0x000f28000c1e1900 */
[----:B------:R-:W4:Y:S01]  /*1150*/  LDG.E R9, desc[UR10][R8.64] ;  /* 0x0000000a08097981 */ /* 0x000f22000c1e1900 */
[----:B------:R-:W-:-:S04]  /*1160*/  IADD3 R4, P1, PT, R4, 0xc, RZ ;  /* 0x0000000c04047810 */ /* 0x000fc80007f3e0ff */
[----:B------:R-:W-:Y:S01]  /*1170*/  LOP3.LUT R10, R4, 0xfffffffc, RZ, 0xc0, !PT ;  /* 0xfffffffc040a7812 */ /* 0x000fe200078ec0ff */
[----:B------:R-:W-:Y:S01]  /*1180*/  IMAD.X R11, RZ, RZ, R11, P1 ;  /* 0x000000ffff0b7224 */ /* 0x000fe200008e060b */
[----:B------:R-:W-:Y:S02]  /*1190*/  IADD3 R4, P1, PT, R20, UR8, RZ ;  /* 0x0000000814047c10 */ /* 0x000fe4000ff3e0ff */
[C---:B------:R-:W-:Y:S02]  /*11a0*/  IADD3 R14, P3, PT, R10.reuse, UR6, RZ ;  /* 0x000000060a0e7c10 */ /* 0x040fe4000ff7e0ff */
[----:B------:R-:W-:Y:S02]  /*11b0*/  LOP3.LUT R11, R11, 0x3, RZ, 0xc0, !PT ;  /* 0x000000030b0b7812 */ /* 0x000fe400078ec0ff */
[----:B-1----:R-:W-:Y:S02]  /*11c0*/  IADD3 R12, P2, PT, R10, UR4, RZ ;  /* 0x000000040a0c7c10 */ /* 0x002fe4000ff5e0ff */
[----:B------:R-:W-:-:S02]  /*11d0*/  IADD3.X R5, PT, PT, R21, UR9, RZ, P1, !PT ;  /* 0x0000000915057c10 */ /* 0x000fc40008ffe4ff */
[C---:B------:R-:W-:Y:S02]  /*11e0*/  IADD3.X R15, PT, PT, R11.reuse, UR7, RZ, P3, !PT ;  /* 0x000000070b0f7c10 */ /* 0x040fe40009ffe4ff */
[----:B------:R-:W-:Y:S01]  /*11f0*/  IADD3.X R13, PT, PT, R11, UR5, RZ, P2, !PT ;  /* 0x000000050b0d7c10 */ /* 0x000fe200097fe4ff */
[----:B----4-:R-:W-:-:S05]  /*1200*/  FMUL R9, R18, R9 ;  /* 0x0000000912097220 */ /* 0x010fca0000400000 */
[----:B------:R4:W-:Y:S04]  /*1210*/  STG.E desc[UR10][R4.64], R9 ;  /* 0x0000000904007986 */ /* 0x0009e8000c10190a */
[----:B------:R-:W5:Y:S04]  /*1220*/  LDG.E R12, desc[UR10][R12.64] ;  /* 0x0000000a0c0c7981 */ /* 0x000f68000c1e1900 */
[----:B------:R-:W5:Y:S01]  /*1230*/  LDG.E R15, desc[UR10][R14.64] ;  /* 0x0000000a0e0f7981 */ /* 0x000f62000c1e1900 */
[----:B---3--:R-:W-:-:S04]  /*1240*/  IADD3 R6, P1, PT, R10, UR8, RZ ;  /* 0x000000080a067c10 */ /* 0x008fc8000ff3e0ff */
[----:B------:R-:W-:Y:S01]  /*1250*/  IADD3.X R7, PT, PT, R11, UR9, RZ, P1, !PT ;  /* 0x000000090b077c10 */ /* 0x000fe20008ffe4ff */
[----:B------:R-:W-:Y:S02]  /*1260*/  VIADD R0, R0, 0x4 ;  /* 0x0000000400007836 */ /* 0x000fe40000000000 */
[----:B------:R-:W-:Y:S02]  /*1270*/  IMAD.MOV.U32 R11, RZ, RZ, RZ ;  /* 0x000000ffff0b7224 */ /* 0x000fe400078e00ff */
[----:B-----5:R-:W-:-:S05]  /*1280*/  FMUL R17, R12, R15 ;  /* 0x0000000f0c117220 */ /* 0x020fca0000400000 */
[----:B------:R4:W-:Y:S02]  /*1290*/  STG.E desc[UR10][R6.64], R17 ;  /* 0x0000001106007986 */ /* 0x0009e4000c10190a */
.L_x_3:
[----:B0-2---:R-:W-:Y:S05]  /*12a0*/  @!P0 EXIT ;  /* 0x000000000000894d */ /* 0x005fea0003800000 */
.L_x_4:
[C---:B01----:R-:W-:Y:S01]  /*12b0*/  IMAD.SHL.U32 R8, R0.reuse, 0x4, RZ ;  /* 0x0000000400087824 */ /* 0x043fe200078e00ff */
[----:B------:R-:W-:-:S04]  /*12c0*/  SHF.L.U64.HI R11, R0, 0x2, R11 ;  /* 0x00000002000b7819 */ /* 0x000fc8000001020b */
[C---:B----4-:R-:W-:Y:S02]  /*12d0*/  IADD3 R6, P1, PT, R8.reuse, UR14, RZ ;  /* 0x0000000e08067c10 */ /* 0x050fe4000ff3e0ff */
[----:B------:R-:W-:Y:S02]  /*12e0*/  IADD3 R4, P0, PT, R8, UR12, RZ ;  /* 0x0000000c08047c10 */ /* 0x000fe4000ff1e0ff */
[C---:B------:R-:W-:Y:S02]  /*12f0*/  IADD3.X R7, PT, PT, R11.reuse, UR15, RZ, P1, !PT ;  /* 0x0000000f0b077c10 */ /* 0x040fe40008ffe4ff */
[----:B------:R-:W-:-:S04]  /*1300*/  IADD3.X R5, PT, PT, R11, UR13, RZ, P0, !PT ;  /* 0x0000000d0b057c10 */ /* 0x000fc800087fe4ff */
[----:B------:R-:W2:Y:S04]  /*1310*/  LDG.E R7, desc[UR10][R6.64] ;  /* 0x0000000a06077981 */ /* 0x000ea8000c1e1900 */
[----:B------:R-:W2:Y:S01]  /*1320*/  LDG.E R4, desc[UR10][R4.64] ;  /* 0x0000000a04047981 */ /* 0x000ea2000c1e1900 */
[----:B------:R-:W-:-:S04]  /*1330*/  IADD3 R8, P0, PT, R8, UR16, RZ ;  /* 0x0000001008087c10 */ /* 0x000fc8000ff1e0ff */
[----:B------:R-:W-:Y:S02]  /*1340*/  IADD3.X R9, PT, PT, R11, UR17, RZ, P0, !PT ;  /* 0x000000110b097c10 */ /* 0x000fe400087fe4ff */
[----:B------:R-:W-:-:S04]  /*1350*/  IADD3 R2, P0, PT, R2, -0x1, RZ ;  /* 0xffffffff02027810 */ /* 0x000fc80007f1e0ff */
[----:B------:R-:W-:Y:S02]  /*1360*/  IADD3.X R3, PT, PT, R3, -0x1, RZ, P0, !PT ;  /* 0xffffffff03037810 */ /* 0x000fe400007fe4ff */
[----:B------:R-:W-:-:S04]  /*1370*/  ISETP.NE.U32.AND P0, PT, R2, RZ, PT ;  /* 0x000000ff0200720c */ /* 0x000fc80003f05070 */
[----:B------:R-:W-:Y:S01]  /*1380*/  ISETP.NE.AND.EX P0, PT, R3, RZ, PT, P0 ;  /* 0x000000ff0300720c */ /* 0x000fe20003f05300 */
[----:B------:R-:W-:Y:S02]  /*1390*/  VIADD R0, R0, 0x1 ;  /* 0x0000000100007836 */ /* 0x000fe40000000000 */
[----:B------:R-:W-:Y:S02]  /*13a0*/  IMAD.MOV.U32 R11, RZ, RZ, RZ ;  /* 0x000000ffff0b7224 */ /* 0x000fe400078e00ff */
[----:B--2---:R-:W-:-:S05]  /*13b0*/  FMUL R13, R4, R7 ;  /* 0x00000007040d7220 */ /* 0x004fca0000400000 */
[----:B------:R0:W-:Y:S03]  /*13c0*/  STG.E desc[UR10][R8.64], R13 ;  /* 0x0000000d08007986 */ /* 0x0001e6000c10190a */
[----:B------:R-:W-:Y:S05]  /*13d0*/  @P0 BRA `(.L_x_4) ;  /* 0xfffffffc00b40947 */ /* 0x000fea000383ffff */
[----:B------:R-:W-:Y:S05]  /*13e0*/  EXIT ;  /* 0x000000000000794d */ /* 0x000fea0003800000 */
.L_x_5:
[----:B------:R-:W-:-:S00]  /*13f0*/  BRA `(.L_x_5) ;  /* 0xfffffffc00fc7947 */ /* 0x000fc0000383ffff */
[----:B------:R-:W-:-:S00]  /*1400*/  NOP ;  /* 0x0000000000007918 */ /* 0x000fc00000000000 */
[----:B------:R-:W-:-:S00]  /*1410*/  NOP ;  /* 0x0000000000007918 */ /* 0x000fc00000000000 */
[----:B------:R-:W-:-:S00]  /*1420*/  NOP ;  /* 0x0000000000007918 */ /* 0x000fc00000000000 */
[----:B------:R-:W-:-:S00]  /*1430*/  NOP ;  /* 0x0000000000007918 */ /* 0x000fc00000000000 */
[----:B------:R-:W-:-:S00]  /*1440*/  NOP ;  /* 0x0000000000007918 */ /* 0x000fc00000000000 */
[----:B------:R-:W-:-:S00]  /*1450*/  NOP ;  /* 0x0000000000007918 */ /* 0x000fc00000000000 */
[----:B------:R-:W-:-:S00]  /*1460*/  NOP ;  /* 0x0000000000007918 */ /* 0x000fc00000000000 */
[----:B------:R-:W-:-:S00]  /*1470*/  NOP ;  /* 0x0000000000007918 */ /* 0x000fc00000000000 */
.L_x_6:


//--------------------- .nv.shared.reserved.0     --------------------------
	.section	.nv.shared.reserved.0,"aw",@nobits
	.weak		__nv_reservedSMEM_offset_0_alias
	.size		__nv_reservedSMEM_offset_0_alias, 0, 64
	.other		__nv_reservedSMEM_offset_0_alias,@"STO_CUDA_RESERVED_SHARED STV_DEFAULT"
__nv_reservedSMEM_offset_0_alias:
	.zero		0
	.zero		64


//--------------------- .nv.constant0._Z3addPfS_S_l --------------------------
	.section	.nv.constant0._Z3addPfS_S_l,"a",@progbits
	.sectionflags	@""
	.align	4
.nv.constant0._Z3addPfS_S_l:
	.zero		928


//--------------------- SYMBOLS --------------------------

	.type		.nv.reservedSmem.offset0,@object
	.size		.nv.reservedSmem.offset0,0x4
